//
// Generated by NVIDIA NVVM Compiler
//
// Compiler Build ID: CL-36424714
// Cuda compilation tools, release 13.0, V13.0.88
// Based on NVVM 20.0.0
//

.version 9.0
.target sm_100
.address_size 64

	// .globl	_Z6kernelR8GPUClass

.visible .entry _Z6kernelR8GPUClass(
	.param .u64 .ptr .align 1 _Z6kernelR8GPUClass_param_0
)
{
	.reg .b32 	%r<2>;
	.reg .b64 	%rd<8>;

	ld.param.u64 	%rd1, [_Z6kernelR8GPUClass_param_0];
	cvta.to.global.u64 	%rd2, %rd1;
	mov.u32 	%r1, %tid.x;
	ld.global.u64 	%rd3, [%rd2+8];
	cvta.to.global.u64 	%rd4, %rd3;
	mul.wide.u32 	%rd5, %r1, 8;
	add.s64 	%rd6, %rd4, %rd5;
	mov.b64 	%rd7, 4611686018427387904;
	st.global.u64 	[%rd6], %rd7;
	ret;

}


// ===== COMPILED SASS (sm_100) =====

	.target	sm_100

	.elftype	@"ET_EXEC"


//--------------------- .note.nv.tkinfo           --------------------------
	.section	.note.nv.tkinfo,"",@"SHT_NOTE"
	.sectionflags	@"SHF_NOTE_NV_TKINFO"
	.tkinfo
        /*0018*/ 	.word	0x00000002
        /*0030*/ 	.string	""
        /*0030*/ 	.string	"ptxas"
        /*0030*/ 	.string	"Cuda compilation tools, release 13.0, V13.0.88"
        /*0030*/ 	.string	"Build cuda_13.0.r13.0/compiler.36424714_0"
        /*0030*/ 	.string	"-arch sm_100 -m 64 "



//--------------------- .note.nv.cuinfo           --------------------------
	.section	.note.nv.cuinfo,"",@"SHT_NOTE"
	.sectionflags	@"SHF_NOTE_NV_CUINFO"
        /*0018*/ 	.short	0x0002
        /*001a*/ 	.short	0x0064
        /*001c*/ 	.short	0x0082
	.zero		2


//--------------------- .nv.info                  --------------------------
	.section	.nv.info,"",@"SHT_CUDA_INFO"
	.align	4


	//----- nvinfo : EIATTR_REGCOUNT
	.align		4
        /*0000*/ 	.byte	0x04, 0x2f
        /*0002*/ 	.short	(.L_1 - .L_0)
	.align		4
.L_0:
        /*0004*/ 	.word	index@(_Z6kernelR8GPUClass)
        /*0008*/ 	.word	0x0000000c


	//----- nvinfo : EIATTR_FRAME_SIZE
	.align		4
.L_1:
        /*000c*/ 	.byte	0x04, 0x11
        /*000e*/ 	.short	(.L_3 - .L_2)
	.align		4
.L_2:
        /*0010*/ 	.word	index@(_Z6kernelR8GPUClass)
        /*0014*/ 	.word	0x00000000


	//----- nvinfo : EIATTR_MIN_STACK_SIZE
	.align		4
.L_3:
        /*0018*/ 	.byte	0x04, 0x12
        /*001a*/ 	.short	(.L_5 - .L_4)
	.align		4
.L_4:
        /*001c*/ 	.word	index@(_Z6kernelR8GPUClass)
        /*0020*/ 	.word	0x00000000
.L_5:


//--------------------- .nv.compat                --------------------------
	.section	.nv.compat,"",@"SHT_CUDA_COMPAT_INFO"
	.align	4
        /*0000*/ 	.byte	0x02, 0x09, 0x00, 0x00, 0x02, 0x02, 0x01, 0x00, 0x02, 0x05, 0x05, 0x00, 0x03, 0x07, 0x01, 0x01
        /*0010*/ 	.byte	0x02, 0x03, 0x00, 0x00, 0x02, 0x06, 0x01, 0x00, 0x04, 0x0b, 0x08, 0x00, 0x09, 0x00, 0x00, 0x00
        /*0020*/ 	.byte	0x00, 0x00, 0x00, 0x00


//--------------------- .nv.info._Z6kernelR8GPUClass --------------------------
	.section	.nv.info._Z6kernelR8GPUClass,"",@"SHT_CUDA_INFO"
	.sectionflags	@""
	.align	4


	//----- nvinfo : EIATTR_CUDA_API_VERSION
	.align		4
        /*0000*/ 	.byte	0x04, 0x37
        /*0002*/ 	.short	(.L_7 - .L_6)
.L_6:
        /*0004*/ 	.word	0x00000082


	//----- nvinfo : EIATTR_KPARAM_INFO
	.align		4
.L_7:
        /*0008*/ 	.byte	0x04, 0x17
        /*000a*/ 	.short	(.L_9 - .L_8)
.L_8:
        /*000c*/ 	.word	0x00000000
        /*0010*/ 	.short	0x0000
        /*0012*/ 	.short	0x0000
        /*0014*/ 	.byte	0x00, 0xf5, 0x21, 0x00


	//----- nvinfo : EIATTR_SPARSE_MMA_MASK
	.align		4
.L_9:
        /*0018*/ 	.byte	0x03, 0x50
        /*001a*/ 	.short	0x0000


	//----- nvinfo : EIATTR_MAXREG_COUNT
	.align		4
        /*001c*/ 	.byte	0x03, 0x1b
        /*001e*/ 	.short	0x00ff


	//----- nvinfo : EIATTR_MERCURY_ISA_VERSION
	.align		4
        /*0020*/ 	.byte	0x03, 0x5f
        /*0022*/ 	.short	0x0101


	//----- nvinfo : EIATTR_VRC_CTA_INIT_COUNT
	.align		4
        /*0024*/ 	.byte	0x02, 0x4a
	.zero		1
	.zero		1


	//----- nvinfo : EIATTR_EXIT_INSTR_OFFSETS
	.align		4
        /*0028*/ 	.byte	0x04, 0x1c
        /*002a*/ 	.short	(.L_11 - .L_10)


	//   ....[0]....
.L_10:
        /*002c*/ 	.word	0x00000090


	//----- nvinfo : EIATTR_CBANK_PARAM_SIZE
	.align		4
.L_11:
        /*0030*/ 	.byte	0x03, 0x19
        /*0032*/ 	.short	0x0008


	//----- nvinfo : EIATTR_PARAM_CBANK
	.align		4
        /*0034*/ 	.byte	0x04, 0x0a
        /*0036*/ 	.short	(.L_13 - .L_12)
	.align		4
.L_12:
        /*0038*/ 	.word	index@(.nv.constant0._Z6kernelR8GPUClass)
        /*003c*/ 	.short	0x0380
        /*003e*/ 	.short	0x0008


	//----- nvinfo : EIATTR_SW_WAR
	.align		4
.L_13:
        /*0040*/ 	.byte	0x04, 0x36
        /*0042*/ 	.short	(.L_15 - .L_14)
.L_14:
        /*0044*/ 	.word	0x00000008
.L_15:


//--------------------- .nv.callgraph             --------------------------
	.section	.nv.callgraph,"",@"SHT_CUDA_CALLGRAPH"
	.align	4
	.sectionentsize	8
	.align		4
        /*0000*/ 	.word	0x00000000
	.align		4
        /*0004*/ 	.word	0xffffffff
	.align		4
        /*0008*/ 	.word	0x00000000
	.align		4
        /*000c*/ 	.word	0xfffffffe
	.align		4
        /*0010*/ 	.word	0x00000000
	.align		4
        /*0014*/ 	.word	0xfffffffd
	.align		4
        /*0018*/ 	.word	0x00000000
	.align		4
        /*001c*/ 	.word	0xfffffffc


//--------------------- .text._Z6kernelR8GPUClass --------------------------
	.section	.text._Z6kernelR8GPUClass,"ax",@progbits
	.align	128
        .global         _Z6kernelR8GPUClass
        .type           _Z6kernelR8GPUClass,@function
        .size           _Z6kernelR8GPUClass,(.L_x_1 - _Z6kernelR8GPUClass)
        .other          _Z6kernelR8GPUClass,@"STO_CUDA_ENTRY STV_DEFAULT"
_Z6kernelR8GPUClass:
.text._Z6kernelR8GPUClass:
[----:B------:R-:W-:Y:S08]  /*0000*/  LDC R1, c[0x0][0x37c] ;  /* 0x0000df00ff017b82 */ /* 0x000ff00000000800 */
[----:B------:R-:W0:Y:S01]  /*0010*/  LDC.64 R4, c[0x0][0x380] ;  /* 0x0000e000ff047b82 */ /* 0x000e220000000a00 */
[----:B------:R-:W0:Y:S02]  /*0020*/  LDCU.64 UR4, c[0x0][0x358] ;  /* 0x00006b00ff0477ac */ /* 0x000e240008000a00 */
[----:B0-----:R-:W2:Y:S01]  /*0030*/  LDG.E.64 R2, desc[UR4][R4.64+0x8] ;  /* 0x0000080404027981 */ /* 0x001ea2000c1e1b00 */
[----:B------:R-:W-:Y:S01]  /*0040*/  HFMA2 R6, -RZ, RZ, 0, 0 ;  /* 0x00000000ff067431 */ /* 0x000fe200000001ff */
[----:B------:R-:W-:Y:S01]  /*0050*/  MOV R7, 0x40000000 ;  /* 0x4000000000077802 */ /* 0x000fe20000000f00 */
[----:B------:R-:W2:Y:S02]  /*0060*/  S2R R9, SR_TID.X ;  /* 0x0000000000097919 */ /* 0x000ea40000002100 */
[----:B--2---:R-:W-:-:S05]  /*0070*/  IMAD.WIDE.U32 R2, R9, 0x8, R2 ;  /* 0x0000000809027825 */ /* 0x004fca00078e0002 */
[----:B------:R-:W-:Y:S01]  /*0080*/  STG.E.64 desc[UR4][R2.64], R6 ;  /* 0x0000000602007986 */ /* 0x000fe2000c101b04 */
[----:B------:R-:W-:Y:S05]  /*0090*/  EXIT ;  /* 0x000000000000794d */ /* 0x000fea0003800000 */
.L_x_0:
[----:B------:R-:W-:-:S00]  /*00a0*/  BRA `(.L_x_0) ;  /* 0xfffffffc00fc7947 */ /* 0x000fc0000383ffff */
[----:B------:R-:W-:-:S00]  /*00b0*/  NOP ;  /* 0x0000000000007918 */ /* 0x000fc00000000000 */
        /* <DEDUP_REMOVED lines=12> */
.L_x_1:


//--------------------- .nv.shared.reserved.0     --------------------------
	.section	.nv.shared.reserved.0,"aw",@nobits
	.weak		__nv_reservedSMEM_offset_0_alias
	.size		__nv_reservedSMEM_offset_0_alias, 0, 64
	.other		__nv_reservedSMEM_offset_0_alias,@"STO_CUDA_RESERVED_SHARED STV_DEFAULT"
__nv_reservedSMEM_offset_0_alias:
	.zero		0
	.zero		64


//--------------------- .nv.constant0._Z6kernelR8GPUClass --------------------------
	.section	.nv.constant0._Z6kernelR8GPUClass,"a",@progbits
	.sectionflags	@""
	.align	4
.nv.constant0._Z6kernelR8GPUClass:
	.zero		904


//--------------------- SYMBOLS --------------------------

	.type		.nv.reservedSmem.offset0,@object
	.size		.nv.reservedSmem.offset0,0x4
